//
// Generated by NVIDIA NVVM Compiler
//
// Compiler Build ID: CL-36424714
// Cuda compilation tools, release 13.0, V13.0.88
// Based on NVVM 20.0.0
//

.version 9.0
.target sm_100
.address_size 64

	// .globl	_Z12trace_on_gpuP11triangle_cujP6ray_cujP6float4

.visible .entry _Z12trace_on_gpuP11triangle_cujP6ray_cujP6float4(
	.param .u64 .ptr .align 1 _Z12trace_on_gpuP11triangle_cujP6ray_cujP6float4_param_0,
	.param .u32 _Z12trace_on_gpuP11triangle_cujP6ray_cujP6float4_param_1,
	.param .u64 .ptr .align 1 _Z12trace_on_gpuP11triangle_cujP6ray_cujP6float4_param_2,
	.param .u32 _Z12trace_on_gpuP11triangle_cujP6ray_cujP6float4_param_3,
	.param .u64 .ptr .align 1 _Z12trace_on_gpuP11triangle_cujP6ray_cujP6float4_param_4
)
{
	.reg .pred 	%p<45>;
	.reg .b32 	%r<13>;
	.reg .b32 	%f<113>;
	.reg .b64 	%rd<20>;

	ld.param.u64 	%rd9, [_Z12trace_on_gpuP11triangle_cujP6ray_cujP6float4_param_0];
	ld.param.u64 	%rd10, [_Z12trace_on_gpuP11triangle_cujP6ray_cujP6float4_param_2];
	ld.param.u32 	%r5, [_Z12trace_on_gpuP11triangle_cujP6ray_cujP6float4_param_3];
	ld.param.u64 	%rd8, [_Z12trace_on_gpuP11triangle_cujP6ray_cujP6float4_param_4];
	cvta.to.global.u64 	%rd1, %rd10;
	cvta.to.global.u64 	%rd11, %rd9;
	mov.u32 	%r6, %ctaid.x;
	mov.u32 	%r7, %ntid.x;
	mov.u32 	%r8, %tid.x;
	mad.lo.s32 	%r1, %r6, %r7, %r8;
	mul.wide.u32 	%rd12, %r1, 48;
	add.s64 	%rd13, %rd11, %rd12;
	ld.global.v2.f32 	{%f1, %f2}, [%rd13];
	ld.global.v2.f32 	{%f3, %f4}, [%rd13+16];
	ld.global.v2.f32 	{%f5, %f6}, [%rd13+32];
	bar.sync 	0;
	setp.eq.s32 	%p1, %r5, 0;
	@%p1 bra 	$L__BB0_13;
	cvta.to.global.u64 	%rd15, %rd8;
	sub.f32 	%f7, %f4, %f6;
	sub.f32 	%f8, %f5, %f3;
	sub.f32 	%f9, %f1, %f5;
	sub.f32 	%f12, %f2, %f6;
	mul.f32 	%f13, %f8, %f12;
	fma.rn.f32 	%f10, %f9, %f7, %f13;
	sub.f32 	%f11, %f6, %f2;
	mul.wide.u32 	%rd16, %r1, 16;
	add.s64 	%rd2, %rd15, %rd16;
	setp.eq.s32 	%p2, %r5, 1;
	mov.b64 	%rd19, 0;
	@%p2 bra 	$L__BB0_9;
	and.b32  	%r9, %r5, -2;
	neg.s32 	%r12, %r9;
	add.s64 	%rd18, %rd1, 64;
$L__BB0_3:
	.pragma "used_bytes_mask 4095";
	ld.global.v4.f32 	{%f14, %f15, %f16, %f17}, [%rd18+-64];
	.pragma "used_bytes_mask 4095";
	ld.global.v4.f32 	{%f18, %f19, %f20, %f21}, [%rd18+-48];
	mul.f32 	%f22, %f14, 0f00000000;
	mov.f32 	%f23, 0f00000000;
	sub.f32 	%f24, %f23, %f22;
	mul.f32 	%f25, %f15, 0f00000000;
	sub.f32 	%f26, %f24, %f25;
	sub.f32 	%f27, %f26, %f16;
	mul.f32 	%f28, %f19, 0f00000000;
	fma.rn.f32 	%f29, %f18, 0f00000000, %f28;
	add.f32 	%f30, %f20, %f29;
	div.rn.f32 	%f31, %f27, %f30;
	fma.rn.f32 	%f32, %f18, %f31, %f14;
	fma.rn.f32 	%f33, %f19, %f31, %f15;
	sub.f32 	%f34, %f32, %f5;
	sub.f32 	%f35, %f33, %f6;
	mul.f32 	%f36, %f8, %f35;
	fma.rn.f32 	%f37, %f7, %f34, %f36;
	div.rn.f32 	%f38, %f37, %f10;
	mul.f32 	%f39, %f9, %f35;
	fma.rn.f32 	%f40, %f11, %f34, %f39;
	div.rn.f32 	%f41, %f40, %f10;
	mov.f32 	%f42, 0f3F800000;
	sub.f32 	%f43, %f42, %f38;
	sub.f32 	%f44, %f43, %f41;
	setp.lt.f32 	%p3, %f38, 0f00000000;
	setp.gt.f32 	%p4, %f38, 0f3F800000;
	or.pred  	%p5, %p3, %p4;
	setp.lt.f32 	%p6, %f41, 0f00000000;
	setp.gt.f32 	%p7, %f41, 0f3F800000;
	or.pred  	%p8, %p6, %p7;
	or.pred  	%p10, %p5, %p8;
	setp.lt.f32 	%p11, %f44, 0f00000000;
	setp.gt.f32 	%p12, %f44, 0f3F800000;
	or.pred  	%p13, %p11, %p12;
	or.pred  	%p15, %p10, %p13;
	@%p15 bra 	$L__BB0_5;
	ld.global.f32 	%f45, [%rd2];
	add.f32 	%f46, %f45, 0f3F800000;
	st.global.f32 	[%rd2], %f46;
$L__BB0_5:
	bar.sync 	0;
	.pragma "used_bytes_mask 4095";
	ld.global.v4.f32 	{%f47, %f48, %f49, %f50}, [%rd18+-16];
	.pragma "used_bytes_mask 4095";
	ld.global.v4.f32 	{%f51, %f52, %f53, %f54}, [%rd18];
	mul.f32 	%f55, %f47, 0f00000000;
	mov.f32 	%f56, 0f00000000;
	sub.f32 	%f57, %f56, %f55;
	mul.f32 	%f58, %f48, 0f00000000;
	sub.f32 	%f59, %f57, %f58;
	sub.f32 	%f60, %f59, %f49;
	mul.f32 	%f61, %f52, 0f00000000;
	fma.rn.f32 	%f62, %f51, 0f00000000, %f61;
	add.f32 	%f63, %f53, %f62;
	div.rn.f32 	%f64, %f60, %f63;
	fma.rn.f32 	%f65, %f51, %f64, %f47;
	fma.rn.f32 	%f66, %f52, %f64, %f48;
	sub.f32 	%f67, %f65, %f5;
	sub.f32 	%f68, %f66, %f6;
	mul.f32 	%f69, %f8, %f68;
	fma.rn.f32 	%f70, %f7, %f67, %f69;
	div.rn.f32 	%f71, %f70, %f10;
	mul.f32 	%f72, %f9, %f68;
	fma.rn.f32 	%f73, %f11, %f67, %f72;
	div.rn.f32 	%f74, %f73, %f10;
	mov.f32 	%f75, 0f3F800000;
	sub.f32 	%f76, %f75, %f71;
	sub.f32 	%f77, %f76, %f74;
	setp.lt.f32 	%p16, %f71, 0f00000000;
	setp.gt.f32 	%p17, %f71, 0f3F800000;
	or.pred  	%p18, %p16, %p17;
	setp.lt.f32 	%p19, %f74, 0f00000000;
	setp.gt.f32 	%p20, %f74, 0f3F800000;
	or.pred  	%p21, %p19, %p20;
	or.pred  	%p23, %p18, %p21;
	setp.lt.f32 	%p24, %f77, 0f00000000;
	setp.gt.f32 	%p25, %f77, 0f3F800000;
	or.pred  	%p26, %p24, %p25;
	or.pred  	%p28, %p23, %p26;
	@%p28 bra 	$L__BB0_7;
	ld.global.f32 	%f78, [%rd2];
	add.f32 	%f79, %f78, 0f3F800000;
	st.global.f32 	[%rd2], %f79;
$L__BB0_7:
	bar.sync 	0;
	add.s32 	%r12, %r12, 2;
	add.s64 	%rd18, %rd18, 96;
	setp.ne.s32 	%p29, %r12, 0;
	@%p29 bra 	$L__BB0_3;
	cvt.u64.u32 	%rd19, %r9;
$L__BB0_9:
	and.b32  	%r11, %r5, 1;
	setp.eq.b32 	%p30, %r11, 1;
	not.pred 	%p31, %p30;
	@%p31 bra 	$L__BB0_13;
	mad.lo.s64 	%rd17, %rd19, 48, %rd1;
	.pragma "used_bytes_mask 4095";
	ld.global.v4.f32 	{%f80, %f81, %f82, %f83}, [%rd17];
	.pragma "used_bytes_mask 4095";
	ld.global.v4.f32 	{%f84, %f85, %f86, %f87}, [%rd17+16];
	mul.f32 	%f88, %f80, 0f00000000;
	mov.f32 	%f89, 0f00000000;
	sub.f32 	%f90, %f89, %f88;
	mul.f32 	%f91, %f81, 0f00000000;
	sub.f32 	%f92, %f90, %f91;
	sub.f32 	%f93, %f92, %f82;
	mul.f32 	%f94, %f85, 0f00000000;
	fma.rn.f32 	%f95, %f84, 0f00000000, %f94;
	add.f32 	%f96, %f86, %f95;
	div.rn.f32 	%f97, %f93, %f96;
	fma.rn.f32 	%f98, %f84, %f97, %f80;
	fma.rn.f32 	%f99, %f85, %f97, %f81;
	sub.f32 	%f100, %f98, %f5;
	sub.f32 	%f101, %f99, %f6;
	mul.f32 	%f102, %f8, %f101;
	fma.rn.f32 	%f103, %f7, %f100, %f102;
	div.rn.f32 	%f104, %f103, %f10;
	mul.f32 	%f105, %f9, %f101;
	fma.rn.f32 	%f106, %f11, %f100, %f105;
	div.rn.f32 	%f107, %f106, %f10;
	mov.f32 	%f108, 0f3F800000;
	sub.f32 	%f109, %f108, %f104;
	sub.f32 	%f110, %f109, %f107;
	setp.lt.f32 	%p32, %f104, 0f00000000;
	setp.gt.f32 	%p33, %f104, 0f3F800000;
	or.pred  	%p34, %p32, %p33;
	setp.lt.f32 	%p35, %f107, 0f00000000;
	setp.gt.f32 	%p36, %f107, 0f3F800000;
	or.pred  	%p37, %p35, %p36;
	or.pred  	%p39, %p34, %p37;
	setp.lt.f32 	%p40, %f110, 0f00000000;
	setp.gt.f32 	%p41, %f110, 0f3F800000;
	or.pred  	%p42, %p40, %p41;
	or.pred  	%p44, %p39, %p42;
	@%p44 bra 	$L__BB0_12;
	ld.global.f32 	%f111, [%rd2];
	add.f32 	%f112, %f111, 0f3F800000;
	st.global.f32 	[%rd2], %f112;
$L__BB0_12:
	bar.sync 	0;
$L__BB0_13:
	ret;

}


// ===== COMPILED SASS (sm_100) =====

	.target	sm_100

	.elftype	@"ET_EXEC"


//--------------------- .note.nv.tkinfo           --------------------------
	.section	.note.nv.tkinfo,"",@"SHT_NOTE"
	.sectionflags	@"SHF_NOTE_NV_TKINFO"
	.tkinfo
        /*0018*/ 	.word	0x00000002
        /*0030*/ 	.string	""
        /*0030*/ 	.string	"ptxas"
        /*0030*/ 	.string	"Cuda compilation tools, release 13.0, V13.0.88"
        /*0030*/ 	.string	"Build cuda_13.0.r13.0/compiler.36424714_0"
        /*0030*/ 	.string	"-arch sm_100 -m 64 "



//--------------------- .note.nv.cuinfo           --------------------------
	.section	.note.nv.cuinfo,"",@"SHT_NOTE"
	.sectionflags	@"SHF_NOTE_NV_CUINFO"
        /*0018*/ 	.short	0x0002
        /*001a*/ 	.short	0x0064
        /*001c*/ 	.short	0x0082
	.zero		2


//--------------------- .nv.info                  --------------------------
	.section	.nv.info,"",@"SHT_CUDA_INFO"
	.align	4


	//----- nvinfo : EIATTR_REGCOUNT
	.align		4
        /*0000*/ 	.byte	0x04, 0x2f
        /*0002*/ 	.short	(.L_1 - .L_0)
	.align		4
.L_0:
        /*0004*/ 	.word	index@(_Z12trace_on_gpuP11triangle_cujP6ray_cujP6float4)
        /*0008*/ 	.word	0x0000001d


	//----- nvinfo : EIATTR_FRAME_SIZE
	.align		4
.L_1:
        /*000c*/ 	.byte	0x04, 0x11
        /*000e*/ 	.short	(.L_3 - .L_2)
	.align		4
.L_2:
        /*0010*/ 	.word	index@($__internal_0_$__cuda_sm3x_div_rn_noftz_f32_slowpath)
        /*0014*/ 	.word	0x00000000


	//----- nvinfo : EIATTR_FRAME_SIZE
	.align		4
.L_3:
        /*0018*/ 	.byte	0x04, 0x11
        /*001a*/ 	.short	(.L_5 - .L_4)
	.align		4
.L_4:
        /*001c*/ 	.word	index@(_Z12trace_on_gpuP11triangle_cujP6ray_cujP6float4)
        /*0020*/ 	.word	0x00000000


	//----- nvinfo : EIATTR_MIN_STACK_SIZE
	.align		4
.L_5:
        /*0024*/ 	.byte	0x04, 0x12
        /*0026*/ 	.short	(.L_7 - .L_6)
	.align		4
.L_6:
        /*0028*/ 	.word	index@(_Z12trace_on_gpuP11triangle_cujP6ray_cujP6float4)
        /*002c*/ 	.word	0x00000000
.L_7:


//--------------------- .nv.compat                --------------------------
	.section	.nv.compat,"",@"SHT_CUDA_COMPAT_INFO"
	.align	4
        /*0000*/ 	.byte	0x02, 0x09, 0x00, 0x00, 0x02, 0x02, 0x01, 0x00, 0x02, 0x05, 0x05, 0x00, 0x03, 0x07, 0x01, 0x01
        /*0010*/ 	.byte	0x02, 0x03, 0x00, 0x00, 0x02, 0x06, 0x01, 0x00, 0x04, 0x0b, 0x08, 0x00, 0x01, 0x00, 0x00, 0x00
        /*0020*/ 	.byte	0x00, 0x00, 0x00, 0x00


//--------------------- .nv.info._Z12trace_on_gpuP11triangle_cujP6ray_cujP6float4 --------------------------
	.section	.nv.info._Z12trace_on_gpuP11triangle_cujP6ray_cujP6float4,"",@"SHT_CUDA_INFO"
	.sectionflags	@""
	.align	4


	//----- nvinfo : EIATTR_CUDA_API_VERSION
	.align		4
        /*0000*/ 	.byte	0x04, 0x37
        /*0002*/ 	.short	(.L_9 - .L_8)
.L_8:
        /*0004*/ 	.word	0x00000082


	//----- nvinfo : EIATTR_KPARAM_INFO
	.align		4
.L_9:
        /*0008*/ 	.byte	0x04, 0x17
        /*000a*/ 	.short	(.L_11 - .L_10)
.L_10:
        /*000c*/ 	.word	0x00000000
        /*0010*/ 	.short	0x0004
        /*0012*/ 	.short	0x0020
        /*0014*/ 	.byte	0x00, 0xf5, 0x21, 0x00


	//----- nvinfo : EIATTR_KPARAM_INFO
	.align		4
.L_11:
        /*0018*/ 	.byte	0x04, 0x17
        /*001a*/ 	.short	(.L_13 - .L_12)
.L_12:
        /*001c*/ 	.word	0x00000000
        /*0020*/ 	.short	0x0003
        /*0022*/ 	.short	0x0018
        /*0024*/ 	.byte	0x00, 0xf0, 0x11, 0x00


	//----- nvinfo : EIATTR_KPARAM_INFO
	.align		4
.L_13:
        /*0028*/ 	.byte	0x04, 0x17
        /*002a*/ 	.short	(.L_15 - .L_14)
.L_14:
        /*002c*/ 	.word	0x00000000
        /*0030*/ 	.short	0x0002
        /*0032*/ 	.short	0x0010
        /*0034*/ 	.byte	0x00, 0xf5, 0x21, 0x00


	//----- nvinfo : EIATTR_KPARAM_INFO
	.align		4
.L_15:
        /*0038*/ 	.byte	0x04, 0x17
        /*003a*/ 	.short	(.L_17 - .L_16)
.L_16:
        /*003c*/ 	.word	0x00000000
        /*0040*/ 	.short	0x0001
        /*0042*/ 	.short	0x0008
        /*0044*/ 	.byte	0x00, 0xf0, 0x11, 0x00


	//----- nvinfo : EIATTR_KPARAM_INFO
	.align		4
.L_17:
        /*0048*/ 	.byte	0x04, 0x17
        /*004a*/ 	.short	(.L_19 - .L_18)
.L_18:
        /*004c*/ 	.word	0x00000000
        /*0050*/ 	.short	0x0000
        /*0052*/ 	.short	0x0000
        /*0054*/ 	.byte	0x00, 0xf5, 0x21, 0x00


	//----- nvinfo : EIATTR_SPARSE_MMA_MASK
	.align		4
.L_19:
        /*0058*/ 	.byte	0x03, 0x50
        /*005a*/ 	.short	0x0000


	//----- nvinfo : EIATTR_MAXREG_COUNT
	.align		4
        /*005c*/ 	.byte	0x03, 0x1b
        /*005e*/ 	.short	0x00ff


	//----- nvinfo : EIATTR_NUM_BARRIERS
	.align		4
        /*0060*/ 	.byte	0x02, 0x4c
        /*0062*/ 	.byte	0x01
	.zero		1


	//----- nvinfo : EIATTR_MERCURY_ISA_VERSION
	.align		4
        /*0064*/ 	.byte	0x03, 0x5f
        /*0066*/ 	.short	0x0101


	//----- nvinfo : EIATTR_UNUSED_LOAD_BYTE_OFFSET
	.align		4
        /*0068*/ 	.byte	0x04, 0x44
        /*006a*/ 	.short	(.L_21 - .L_20)


	//   ....[0]....
.L_20:
        /*006c*/ 	.word	0x00000230
        /*0070*/ 	.word	0x00000fff


	//   ....[1]....
        /*0074*/ 	.word	0x00000240
        /*0078*/ 	.word	0x00000fff


	//   ....[2]....
        /*007c*/ 	.word	0x000006a0
        /*0080*/ 	.word	0x00000fff


	//   ....[3]....
        /*0084*/ 	.word	0x000006b0
        /*0088*/ 	.word	0x00000fff


	//   ....[4]....
        /*008c*/ 	.word	0x00000be0
        /*0090*/ 	.word	0x00000fff


	//   ....[5]....
        /*0094*/ 	.word	0x00000bf0
        /*0098*/ 	.word	0x00000fff


	//----- nvinfo : EIATTR_VRC_CTA_INIT_COUNT
	.align		4
.L_21:
        /*009c*/ 	.byte	0x02, 0x4a
	.zero		1
	.zero		1


	//----- nvinfo : EIATTR_EXIT_INSTR_OFFSETS
	.align		4
        /*00a0*/ 	.byte	0x04, 0x1c
        /*00a2*/ 	.short	(.L_23 - .L_22)


	//   ....[0]....
.L_22:
        /*00a4*/ 	.word	0x000000e0


	//   ....[1]....
        /*00a8*/ 	.word	0x00000b60


	//   ....[2]....
        /*00ac*/ 	.word	0x00001030


	//----- nvinfo : EIATTR_CRS_STACK_SIZE
	.align		4
.L_23:
        /*00b0*/ 	.byte	0x04, 0x1e
        /*00b2*/ 	.short	(.L_25 - .L_24)
.L_24:
        /*00b4*/ 	.word	0x00000000


	//----- nvinfo : EIATTR_CBANK_PARAM_SIZE
	.align		4
.L_25:
        /*00b8*/ 	.byte	0x03, 0x19
        /*00ba*/ 	.short	0x0028


	//----- nvinfo : EIATTR_PARAM_CBANK
	.align		4
        /*00bc*/ 	.byte	0x04, 0x0a
        /*00be*/ 	.short	(.L_27 - .L_26)
	.align		4
.L_26:
        /*00c0*/ 	.word	index@(.nv.constant0._Z12trace_on_gpuP11triangle_cujP6ray_cujP6float4)
        /*00c4*/ 	.short	0x0380
        /*00c6*/ 	.short	0x0028


	//----- nvinfo : EIATTR_SW_WAR
	.align		4
.L_27:
        /*00c8*/ 	.byte	0x04, 0x36
        /*00ca*/ 	.short	(.L_29 - .L_28)
.L_28:
        /*00cc*/ 	.word	0x00000008
.L_29:


//--------------------- .nv.callgraph             --------------------------
	.section	.nv.callgraph,"",@"SHT_CUDA_CALLGRAPH"
	.align	4
	.sectionentsize	8
	.align		4
        /*0000*/ 	.word	0x00000000
	.align		4
        /*0004*/ 	.word	0xffffffff
	.align		4
        /*0008*/ 	.word	0x00000000
	.align		4
        /*000c*/ 	.word	0xfffffffe
	.align		4
        /*0010*/ 	.word	0x00000000
	.align		4
        /*0014*/ 	.word	0xfffffffd
	.align		4
        /*0018*/ 	.word	0x00000000
	.align		4
        /*001c*/ 	.word	0xfffffffc


//--------------------- .text._Z12trace_on_gpuP11triangle_cujP6ray_cujP6float4 --------------------------
	.section	.text._Z12trace_on_gpuP11triangle_cujP6ray_cujP6float4,"ax",@progbits
	.align	128
        .global         _Z12trace_on_gpuP11triangle_cujP6ray_cujP6float4
        .type           _Z12trace_on_gpuP11triangle_cujP6ray_cujP6float4,@function
        .size           _Z12trace_on_gpuP11triangle_cujP6ray_cujP6float4,(.L_x_35 - _Z12trace_on_gpuP11triangle_cujP6ray_cujP6float4)
        .other          _Z12trace_on_gpuP11triangle_cujP6ray_cujP6float4,@"STO_CUDA_ENTRY STV_DEFAULT"
_Z12trace_on_gpuP11triangle_cujP6ray_cujP6float4:
.text._Z12trace_on_gpuP11triangle_cujP6ray_cujP6float4:
[----:B------:R-:W-:Y:S01]  /*0000*/  LDC R1, c[0x0][0x37c] ;  /* 0x0000df00ff017b82 */ /* 0x000fe20000000800 */
[----:B------:R-:W0:Y:S07]  /*0010*/  S2R R0, SR_TID.X ;  /* 0x0000000000007919 */ /* 0x000e2e0000002100 */
[----:B------:R-:W0:Y:S01]  /*0020*/  S2UR UR4, SR_CTAID.X ;  /* 0x00000000000479c3 */ /* 0x000e220000002500 */
[----:B------:R-:W1:Y:S01]  /*0030*/  LDCU.64 UR10, c[0x0][0x358] ;  /* 0x00006b00ff0a77ac */ /* 0x000e620008000a00 */
[----:B------:R-:W2:Y:S06]  /*0040*/  LDCU UR6, c[0x0][0x398] ;  /* 0x00007300ff0677ac */ /* 0x000eac0008000800 */
[----:B------:R-:W0:Y:S08]  /*0050*/  LDC R5, c[0x0][0x360] ;  /* 0x0000d800ff057b82 */ /* 0x000e300000000800 */
[----:B------:R-:W3:Y:S01]  /*0060*/  LDC.64 R2, c[0x0][0x380] ;  /* 0x0000e000ff027b82 */ /* 0x000ee20000000a00 */
[----:B0-----:R-:W-:-:S04]  /*0070*/  IMAD R5, R5, UR4, R0 ;  /* 0x0000000405057c24 */ /* 0x001fc8000f8e0200 */
[----:B---3--:R-:W-:-:S05]  /*0080*/  IMAD.WIDE.U32 R2, R5, 0x30, R2 ;  /* 0x0000003005027825 */ /* 0x008fca00078e0002 */
[----:B-1----:R0:W5:Y:S04]  /*0090*/  LDG.E.64 R10, desc[UR10][R2.64+0x10] ;  /* 0x0000100a020a7981 */ /* 0x002168000c1e1b00 */
[----:B------:R0:W5:Y:S04]  /*00a0*/  LDG.E.64 R8, desc[UR10][R2.64+0x20] ;  /* 0x0000200a02087981 */ /* 0x000168000c1e1b00 */
[----:B------:R0:W5:Y:S01]  /*00b0*/  LDG.E.64 R6, desc[UR10][R2.64] ;  /* 0x0000000a02067981 */ /* 0x000162000c1e1b00 */
[----:B------:R-:W-:Y:S01]  /*00c0*/  BAR.SYNC.DEFER_BLOCKING 0x0 ;  /* 0x0000000000007b1d */ /* 0x000fe20000010000 */
[----:B--2---:R-:W-:-:S13]  /*00d0*/  ISETP.NE.AND P0, PT, RZ, UR6, PT ;  /* 0x00000006ff007c0c */ /* 0x004fda000bf05270 */
[----:B0-----:R-:W-:Y:S05]  /*00e0*/  @!P0 EXIT ;  /* 0x000000000000894d */ /* 0x001fea0003800000 */
[----:B------:R-:W0:Y:S01]  /*00f0*/  LDC.64 R22, c[0x0][0x3a0] ;  /* 0x0000e800ff167b82 */ /* 0x000e220000000a00 */
[----:B------:R-:W-:Y:S01]  /*0100*/  UISETP.NE.AND UP0, UPT, UR6, 0x1, UPT ;  /* 0x000000010600788c */ /* 0x000fe2000bf05270 */
[--C-:B-----5:R-:W-:Y:S01]  /*0110*/  FADD R10, -R10, R8.reuse ;  /* 0x000000080a0a7221 */ /* 0x120fe20000000100 */
[--C-:B------:R-:W-:Y:S01]  /*0120*/  FADD R3, R7, -R9.reuse ;  /* 0x8000000907037221 */ /* 0x100fe20000000000 */
[--C-:B------:R-:W-:Y:S01]  /*0130*/  FADD R11, R11, -R9.reuse ;  /* 0x800000090b0b7221 */ /* 0x100fe20000000000 */
[----:B------:R-:W-:Y:S01]  /*0140*/  FADD R0, R6, -R8 ;  /* 0x8000000806007221 */ /* 0x000fe20000000000 */
[----:B------:R-:W-:Y:S01]  /*0150*/  FADD R2, -R7, R9 ;  /* 0x0000000907027221 */ /* 0x000fe20000000100 */
[----:B------:R-:W-:Y:S01]  /*0160*/  FMUL R4, R10, R3 ;  /* 0x000000030a047220 */ /* 0x000fe20000400000 */
[----:B------:R-:W-:Y:S01]  /*0170*/  UMOV UR4, URZ ;  /* 0x000000ff00047c82 */ /* 0x000fe20008000000 */
[----:B------:R-:W-:Y:S02]  /*0180*/  UMOV UR5, URZ ;  /* 0x000000ff00057c82 */ /* 0x000fe40008000000 */
[----:B------:R-:W-:Y:S01]  /*0190*/  FFMA R3, R11, R0, R4 ;  /* 0x000000000b037223 */ /* 0x000fe20000000004 */
[----:B0-----:R-:W-:Y:S01]  /*01a0*/  IMAD.WIDE.U32 R22, R5, 0x10, R22 ;  /* 0x0000001005167825 */ /* 0x001fe200078e0016 */
[----:B------:R-:W-:Y:S06]  /*01b0*/  BRA.U !UP0, `(.L_x_0) ;  /* 0x00000009085c7547 */ /* 0x000fec000b800000 */
[----:B------:R-:W0:Y:S01]  /*01c0*/  LDCU.64 UR8, c[0x0][0x390] ;  /* 0x00007200ff0877ac */ /* 0x000e220008000a00 */
[----:B------:R-:W-:-:S04]  /*01d0*/  ULOP3.LUT UR4, UR6, 0xfffffffe, URZ, 0xc0, !UPT ;  /* 0xfffffffe06047892 */ /* 0x000fc8000f8ec0ff */
[----:B------:R-:W-:Y:S02]  /*01e0*/  UIADD3 UR7, UPT, UPT, -UR4, URZ, URZ ;  /* 0x000000ff04077290 */ /* 0x000fe4000fffe1ff */
[----:B0-----:R-:W-:-:S04]  /*01f0*/  UIADD3 UR5, UP0, UPT, UR8, 0x40, URZ ;  /* 0x0000004008057890 */ /* 0x001fc8000ff1e0ff */
[----:B------:R-:W-:Y:S02]  /*0200*/  UIADD3.X UR6, UPT, UPT, URZ, UR9, URZ, UP0, !UPT ;  /* 0x00000009ff067290 */ /* 0x000fe400087fe4ff */
[----:B------:R-:W-:-:S04]  /*0210*/  MOV R24, UR5 ;  /* 0x0000000500187c02 */ /* 0x000fc80008000f00 */
[----:B------:R-:W-:-:S07]  /*0220*/  MOV R25, UR6 ;  /* 0x0000000600197c02 */ /* 0x000fce0008000f00 */
.L_x_15:
[----:B------:R-:W2:Y:S04]  /*0230*/  LDG.E.128 R12, desc[UR10][R24.64+-0x30] ;  /* 0xffffd00a180c7981 */ /* 0x000ea8000c1e1d00 */
[----:B0-----:R-:W3:Y:S01]  /*0240*/  LDG.E.128 R4, desc[UR10][R24.64+-0x40] ;  /* 0xffffc00a18047981 */ /* 0x001ee2000c1e1d00 */
[----:B------:R-:W-:-:S04]  /*0250*/  UIADD3 UR7, UPT, UPT, UR7, 0x2, URZ ;  /* 0x0000000207077890 */ /* 0x000fc8000fffe0ff */
[----:B------:R-:W-:Y:S01]  /*0260*/  UISETP.NE.AND UP0, UPT, UR7, URZ, UPT ;  /* 0x000000ff0700728c */ /* 0x000fe2000bf05270 */
[----:B--2---:R-:W-:-:S04]  /*0270*/  FMUL R15, RZ, R13 ;  /* 0x0000000dff0f7220 */ /* 0x004fc80000400000 */
[----:B------:R-:W-:-:S04]  /*0280*/  FFMA R15, RZ, R12, R15 ;  /* 0x0000000cff0f7223 */ /* 0x000fc8000000000f */
[----:B------:R-:W-:Y:S01]  /*0290*/  FADD R18, R14, R15 ;  /* 0x0000000f0e127221 */ /* 0x000fe20000000000 */
[----:B---3--:R-:W-:-:S03]  /*02a0*/  FFMA R14, -RZ, R4, RZ ;  /* 0x00000004ff0e7223 */ /* 0x008fc600000001ff */
[----:B------:R-:W0:Y:S01]  /*02b0*/  MUFU.RCP R15, R18 ;  /* 0x00000012000f7308 */ /* 0x000e220000001000 */
[----:B------:R-:W-:-:S04]  /*02c0*/  FFMA R21, -RZ, R5, R14 ;  /* 0x00000005ff157223 */ /* 0x000fc8000000010e */
[----:B------:R-:W-:-:S04]  /*02d0*/  FADD R21, -R6, R21 ;  /* 0x0000001506157221 */ /* 0x000fc80000000100 */
[----:B------:R-:W1:Y:S01]  /*02e0*/  FCHK P0, R21, R18 ;  /* 0x0000001215007302 */ /* 0x000e620000000000 */
[----:B0-----:R-:W-:-:S04]  /*02f0*/  FFMA R14, -R18, R15, 1 ;  /* 0x3f800000120e7423 */ /* 0x001fc8000000010f */
[----:B------:R-:W-:-:S04]  /*0300*/  FFMA R14, R15, R14, R15 ;  /* 0x0000000e0f0e7223 */ /* 0x000fc8000000000f */
[----:B------:R-:W-:-:S04]  /*0310*/  FFMA R7, R21, R14, RZ ;  /* 0x0000000e15077223 */ /* 0x000fc800000000ff */
[----:B------:R-:W-:-:S04]  /*0320*/  FFMA R6, -R18, R7, R21 ;  /* 0x0000000712067223 */ /* 0x000fc80000000115 */
[----:B------:R-:W-:Y:S01]  /*0330*/  FFMA R6, R14, R6, R7 ;  /* 0x000000060e067223 */ /* 0x000fe20000000007 */
[----:B-1----:R-:W-:Y:S06]  /*0340*/  @!P0 BRA `(.L_x_1) ;  /* 0x0000000000088947 */ /* 0x002fec0003800000 */
[----:B------:R-:W-:-:S07]  /*0350*/  MOV R14, 0x370 ;  /* 0x00000370000e7802 */ /* 0x000fce0000000f00 */
[----:B------:R-:W-:Y:S05]  /*0360*/  CALL.REL.NOINC `($__internal_0_$__cuda_sm3x_div_rn_noftz_f32_slowpath) ;  /* 0x0000000c00347944 */ /* 0x000fea0003c00000 */
.L_x_1:
[----:B------:R-:W0:Y:S01]  /*0370*/  MUFU.RCP R16, R3 ;  /* 0x0000000300107308 */ /* 0x000e220000001000 */
[-C--:B------:R-:W-:Y:S01]  /*0380*/  FFMA R14, R13, R6.reuse, R5 ;  /* 0x000000060d0e7223 */ /* 0x080fe20000000005 */
[----:B------:R-:W-:Y:S01]  /*0390*/  FFMA R7, R12, R6, R4 ;  /* 0x000000060c077223 */ /* 0x000fe20000000004 */
[----:B------:R-:W-:Y:S02]  /*03a0*/  BSSY.RECONVERGENT B0, `(.L_x_2) ;  /* 0x0000010000007945 */ /* 0x000fe40003800200 */
[----:B------:R-:W-:Y:S01]  /*03b0*/  FADD R5, -R9, R14 ;  /* 0x0000000e09057221 */ /* 0x000fe20000000100 */
[----:B------:R-:W-:-:S03]  /*03c0*/  FADD R4, -R8, R7 ;  /* 0x0000000708047221 */ /* 0x000fc60000000100 */
[----:B------:R-:W-:-:S04]  /*03d0*/  FMUL R6, R10, R5 ;  /* 0x000000050a067220 */ /* 0x000fc80000400000 */
[----:B------:R-:W-:-:S04]  /*03e0*/  FFMA R21, R11, R4, R6 ;  /* 0x000000040b157223 */ /* 0x000fc80000000006 */
[----:B------:R-:W1:Y:S01]  /*03f0*/  FCHK P0, R21, R3 ;  /* 0x0000000315007302 */ /* 0x000e620000000000 */
[----:B0-----:R-:W-:-:S04]  /*0400*/  FFMA R7, -R3, R16, 1 ;  /* 0x3f80000003077423 */ /* 0x001fc80000000110 */
[----:B------:R-:W-:-:S04]  /*0410*/  FFMA R12, R16, R7, R16 ;  /* 0x00000007100c7223 */ /* 0x000fc80000000010 */
[----:B------:R-:W-:-:S04]  /*0420*/  FFMA R7, R21, R12, RZ ;  /* 0x0000000c15077223 */ /* 0x000fc800000000ff */
[----:B------:R-:W-:-:S04]  /*0430*/  FFMA R6, -R3, R7, R21 ;  /* 0x0000000703067223 */ /* 0x000fc80000000115 */
[----:B------:R-:W-:Y:S01]  /*0440*/  FFMA R12, R12, R6, R7 ;  /* 0x000000060c0c7223 */ /* 0x000fe20000000007 */
[----:B-1----:R-:W-:Y:S06]  /*0450*/  @!P0 BRA `(.L_x_3) ;  /* 0x0000000000108947 */ /* 0x002fec0003800000 */
[----:B------:R-:W-:Y:S02]  /*0460*/  MOV R18, R3 ;  /* 0x0000000300127202 */ /* 0x000fe40000000f00 */
[----:B------:R-:W-:-:S07]  /*0470*/  MOV R14, 0x490 ;  /* 0x00000490000e7802 */ /* 0x000fce0000000f00 */
[----:B------:R-:W-:Y:S05]  /*0480*/  CALL.REL.NOINC `($__internal_0_$__cuda_sm3x_div_rn_noftz_f32_slowpath) ;  /* 0x0000000800ec7944 */ /* 0x000fea0003c00000 */
[----:B------:R-:W-:-:S07]  /*0490*/  MOV R12, R6 ;  /* 0x00000006000c7202 */ /* 0x000fce0000000f00 */
.L_x_3:
[----:B------:R-:W-:Y:S05]  /*04a0*/  BSYNC.RECONVERGENT B0 ;  /* 0x0000000000007941 */ /* 0x000fea0003800200 */
.L_x_2:
[----:B------:R-:W0:Y:S01]  /*04b0*/  MUFU.RCP R6, R3 ;  /* 0x0000000300067308 */ /* 0x000e220000001000 */
[----:B------:R-:W-:Y:S01]  /*04c0*/  FMUL R5, R0, R5 ;  /* 0x0000000500057220 */ /* 0x000fe20000400000 */
[----:B------:R-:W-:Y:S03]  /*04d0*/  BSSY.RECONVERGENT B0, `(.L_x_4) ;  /* 0x000000c000007945 */ /* 0x000fe60003800200 */
        /* <DEDUP_REMOVED lines=11> */
.L_x_5:
[----:B------:R-:W-:Y:S05]  /*0590*/  BSYNC.RECONVERGENT B0 ;  /* 0x0000000000007941 */ /* 0x000fea0003800200 */
.L_x_4:
[C---:B------:R-:W-:Y:S01]  /*05a0*/  FADD R5, -R12.reuse, 1 ;  /* 0x3f8000000c057421 */ /* 0x040fe20000000100 */
[----:B------:R-:W-:Y:S01]  /*05b0*/  FSETP.GT.AND P0, PT, R12, 1, PT ;  /* 0x3f8000000c00780b */ /* 0x000fe20003f04000 */
[----:B------:R-:W-:Y:S01]  /*05c0*/  BSSY.RECONVERGENT B0, `(.L_x_6) ;  /* 0x000000c000007945 */ /* 0x000fe20003800200 */
[----:B------:R-:W-:Y:S01]  /*05d0*/  FSETP.GT.AND P2, PT, R6, 1, PT ;  /* 0x3f8000000600780b */ /* 0x000fe20003f44000 */
[----:B------:R-:W-:Y:S01]  /*05e0*/  FADD R4, R5, -R6 ;  /* 0x8000000605047221 */ /* 0x000fe20000000000 */
[----:B------:R-:W-:Y:S02]  /*05f0*/  FSETP.LT.OR P0, PT, R12, RZ, P0 ;  /* 0x000000ff0c00720b */ /* 0x000fe40000701400 */
[----:B------:R-:W-:Y:S02]  /*0600*/  FSETP.LT.OR P2, PT, R6, RZ, P2 ;  /* 0x000000ff0600720b */ /* 0x000fe40001741400 */
[----:B------:R-:W-:-:S04]  /*0610*/  FSETP.GT.AND P1, PT, R4, 1, PT ;  /* 0x3f8000000400780b */ /* 0x000fc80003f24000 */
[----:B------:R-:W-:-:S04]  /*0620*/  FSETP.LT.OR P1, PT, R5, R6, P1 ;  /* 0x000000060500720b */ /* 0x000fc80000f21400 */
[----:B------:R-:W-:-:S13]  /*0630*/  PLOP3.LUT P0, PT, P1, P0, P2, 0xfe, 0x0 ;  /* 0x000000000000781c */ /* 0x000fda0000f01f26 */
[----:B------:R-:W-:Y:S05]  /*0640*/  @P0 BRA `(.L_x_7) ;  /* 0x00000000000c0947 */ /* 0x000fea0003800000 */
[----:B------:R-:W2:Y:S02]  /*0650*/  LDG.E R4, desc[UR10][R22.64] ;  /* 0x0000000a16047981 */ /* 0x000ea4000c1e1900 */
[----:B--2---:R-:W-:-:S05]  /*0660*/  FADD R5, R4, 1 ;  /* 0x3f80000004057421 */ /* 0x004fca0000000000 */
[----:B------:R0:W-:Y:S02]  /*0670*/  STG.E desc[UR10][R22.64], R5 ;  /* 0x0000000516007986 */ /* 0x0001e4000c10190a */
.L_x_7:
[----:B------:R-:W-:Y:S05]  /*0680*/  BSYNC.RECONVERGENT B0 ;  /* 0x0000000000007941 */ /* 0x000fea0003800200 */
.L_x_6:
[----:B------:R-:W-:Y:S06]  /*0690*/  BAR.SYNC.DEFER_BLOCKING 0x0 ;  /* 0x0000000000007b1d */ /* 0x000fec0000010000 */
[----:B------:R-:W2:Y:S04]  /*06a0*/  LDG.E.128 R12, desc[UR10][R24.64] ;  /* 0x0000000a180c7981 */ /* 0x000ea8000c1e1d00 */
[----:B0-----:R-:W3:Y:S01]  /*06b0*/  LDG.E.128 R4, desc[UR10][R24.64+-0x10] ;  /* 0xfffff00a18047981 */ /* 0x001ee2000c1e1d00 */
        /* <DEDUP_REMOVED lines=16> */
.L_x_8:
        /* <DEDUP_REMOVED lines=19> */
.L_x_10:
[----:B------:R-:W-:Y:S05]  /*08f0*/  BSYNC.RECONVERGENT B0 ;  /* 0x0000000000007941 */ /* 0x000fea0003800200 */
.L_x_9:
        /* <DEDUP_REMOVED lines=14> */
.L_x_12:
[----:B------:R-:W-:Y:S05]  /*09e0*/  BSYNC.RECONVERGENT B0 ;  /* 0x0000000000007941 */ /* 0x000fea0003800200 */
.L_x_11:
        /* <DEDUP_REMOVED lines=14> */
.L_x_14:
[----:B------:R-:W-:Y:S05]  /*0ad0*/  BSYNC.RECONVERGENT B0 ;  /* 0x0000000000007941 */ /* 0x000fea0003800200 */
.L_x_13:
[----:B------:R-:W-:Y:S01]  /*0ae0*/  BAR.SYNC.DEFER_BLOCKING 0x0 ;  /* 0x0000000000007b1d */ /* 0x000fe20000010000 */
[----:B------:R-:W-:-:S04]  /*0af0*/  IADD3 R24, P0, PT, R24, 0x60, RZ ;  /* 0x0000006018187810 */ /* 0x000fc80007f1e0ff */
[----:B------:R-:W-:Y:S01]  /*0b00*/  IADD3.X R25, PT, PT, RZ, R25, RZ, P0, !PT ;  /* 0x00000019ff197210 */ /* 0x000fe200007fe4ff */
[----:B------:R-:W-:Y:S08]  /*0b10*/  BRA.U UP0, `(.L_x_15) ;  /* 0xfffffff500c47547 */ /* 0x000ff0000b83ffff */
[----:B------:R-:W-:-:S05]  /*0b20*/  UMOV UR5, URZ ;  /* 0x000000ff00057c82 */ /* 0x000fca0008000000 */
.L_x_0:
[----:B------:R-:W1:Y:S02]  /*0b30*/  LDC R4, c[0x0][0x398] ;  /* 0x0000e600ff047b82 */ /* 0x000e640000000800 */
[----:B-1----:R-:W-:-:S04]  /*0b40*/  LOP3.LUT R4, R4, 0x1, RZ, 0xc0, !PT ;  /* 0x0000000104047812 */ /* 0x002fc800078ec0ff */
[----:B------:R-:W-:-:S13]  /*0b50*/  ISETP.NE.U32.AND P0, PT, R4, 0x1, PT ;  /* 0x000000010400780c */ /* 0x000fda0003f05070 */
[----:B------:R-:W-:Y:S05]  /*0b60*/  @P0 EXIT ;  /* 0x000000000000094d */ /* 0x000fea0003800000 */
[----:B------:R-:W1:Y:S01]  /*0b70*/  LDCU.64 UR6, c[0x0][0x390] ;  /* 0x00007200ff0677ac */ /* 0x000e620008000a00 */
[----:B------:R-:W-:Y:S02]  /*0b80*/  UIMAD UR8, UR5, 0x30, URZ ;  /* 0x00000030050878a4 */ /* 0x000fe4000f8e02ff */
[----:B-1----:R-:W-:-:S04]  /*0b90*/  UIMAD.WIDE.U32 UR6, UR4, 0x30, UR6 ;  /* 0x00000030040678a5 */ /* 0x002fc8000f8e0006 */
[----:B------:R-:W-:Y:S02]  /*0ba0*/  UIADD3 UR8, UPT, UPT, UR7, UR8, URZ ;  /* 0x0000000807087290 */ /* 0x000fe4000fffe0ff */
[----:B------:R-:W-:Y:S02]  /*0bb0*/  MOV R17, UR7 ;  /* 0x0000000700117c02 */ /* 0x000fe40008000f00 */
[----:B------:R-:W-:Y:S02]  /*0bc0*/  MOV R16, UR6 ;  /* 0x0000000600107c02 */ /* 0x000fe40008000f00 */
[----:B------:R-:W-:-:S05]  /*0bd0*/  MOV R17, UR8 ;  /* 0x0000000800117c02 */ /* 0x000fca0008000f00 */
        /* <DEDUP_REMOVED lines=18> */
.L_x_16:
        /* <DEDUP_REMOVED lines=19> */
.L_x_18:
[----:B------:R-:W-:Y:S05]  /*0e30*/  BSYNC.RECONVERGENT B0 ;  /* 0x0000000000007941 */ /* 0x000fea0003800200 */
.L_x_17:
        /* <DEDUP_REMOVED lines=14> */
.L_x_20:
[----:B------:R-:W-:Y:S05]  /*0f20*/  BSYNC.RECONVERGENT B0 ;  /* 0x0000000000007941 */ /* 0x000fea0003800200 */
.L_x_19:
        /* <DEDUP_REMOVED lines=14> */
.L_x_22:
[----:B------:R-:W-:Y:S05]  /*1010*/  BSYNC.RECONVERGENT B0 ;  /* 0x0000000000007941 */ /* 0x000fea0003800200 */
.L_x_21:
[----:B------:R-:W-:Y:S06]  /*1020*/  BAR.SYNC.DEFER_BLOCKING 0x0 ;  /* 0x0000000000007b1d */ /* 0x000fec0000010000 */
[----:B------:R-:W-:Y:S05]  /*1030*/  EXIT ;  /* 0x000000000000794d */ /* 0x000fea0003800000 */
        .weak           $__internal_0_$__cuda_sm3x_div_rn_noftz_f32_slowpath
        .type           $__internal_0_$__cuda_sm3x_div_rn_noftz_f32_slowpath,@function
        .size           $__internal_0_$__cuda_sm3x_div_rn_noftz_f32_slowpath,(.L_x_35 - $__internal_0_$__cuda_sm3x_div_rn_noftz_f32_slowpath)
$__internal_0_$__cuda_sm3x_div_rn_noftz_f32_slowpath:
[----:B------:R-:W-:Y:S01]  /*1040*/  SHF.R.U32.HI R7, RZ, 0x17, R18 ;  /* 0x00000017ff077819 */ /* 0x000fe20000011612 */
[----:B------:R-:W-:Y:S01]  /*1050*/  BSSY.RECONVERGENT B1, `(.L_x_23) ;  /* 0x0000062000017945 */ /* 0x000fe20003800200 */
[----:B------:R-:W-:Y:S02]  /*1060*/  SHF.R.U32.HI R16, RZ, 0x17, R21 ;  /* 0x00000017ff107819 */ /* 0x000fe40000011615 */
[----:B------:R-:W-:Y:S02]  /*1070*/  LOP3.LUT R7, R7, 0xff, RZ, 0xc0, !PT ;  /* 0x000000ff07077812 */ /* 0x000fe400078ec0ff */
[----:B------:R-:W-:Y:S02]  /*1080*/  LOP3.LUT R16, R16, 0xff, RZ, 0xc0, !PT ;  /* 0x000000ff10107812 */ /* 0x000fe400078ec0ff */
[----:B------:R-:W-:Y:S02]  /*1090*/  IADD3 R6, PT, PT, R7, -0x1, RZ ;  /* 0xffffffff07067810 */ /* 0x000fe40007ffe0ff */
[----:B------:R-:W-:-:S02]  /*10a0*/  IADD3 R17, PT, PT, R16, -0x1, RZ ;  /* 0xffffffff10117810 */ /* 0x000fc40007ffe0ff */
[----:B------:R-:W-:-:S04]  /*10b0*/  ISETP.GT.U32.AND P0, PT, R6, 0xfd, PT ;  /* 0x000000fd0600780c */ /* 0x000fc80003f04070 */
[----:B------:R-:W-:-:S13]  /*10c0*/  ISETP.GT.U32.OR P0, PT, R17, 0xfd, P0 ;  /* 0x000000fd1100780c */ /* 0x000fda0000704470 */
[----:B------:R-:W-:Y:S01]  /*10d0*/  @!P0 MOV R15, RZ ;  /* 0x000000ff000f8202 */ /* 0x000fe20000000f00 */
[----:B------:R-:W-:Y:S06]  /*10e0*/  @!P0 BRA `(.L_x_24) ;  /* 0x00000000005c8947 */ /* 0x000fec0003800000 */
[----:B------:R-:W-:Y:S02]  /*10f0*/  FSETP.GTU.FTZ.AND P0, PT, |R21|, +INF , PT ;  /* 0x7f8000001500780b */ /* 0x000fe40003f1c200 */
[----:B------:R-:W-:-:S04]  /*1100*/  FSETP.GTU.FTZ.AND P1, PT, |R18|, +INF , PT ;  /* 0x7f8000001200780b */ /* 0x000fc80003f3c200 */
[----:B------:R-:W-:-:S13]  /*1110*/  PLOP3.LUT P0, PT, P0, P1, PT, 0xf8, 0x8f ;  /* 0x00000000008f781c */ /* 0x000fda0000703f70 */
[----:B------:R-:W-:Y:S05]  /*1120*/  @P0 BRA `(.L_x_25) ;  /* 0x00000004004c0947 */ /* 0x000fea0003800000 */
[----:B------:R-:W-:-:S13]  /*1130*/  LOP3.LUT P0, RZ, R18, 0x7fffffff, R21, 0xc8, !PT ;  /* 0x7fffffff12ff7812 */ /* 0x000fda000780c815 */
[----:B------:R-:W-:Y:S05]  /*1140*/  @!P0 BRA `(.L_x_26) ;  /* 0x00000004003c8947 */ /* 0x000fea0003800000 */
[C---:B------:R-:W-:Y:S02]  /*1150*/  FSETP.NEU.FTZ.AND P2, PT, |R21|.reuse, +INF , PT ;  /* 0x7f8000001500780b */ /* 0x040fe40003f5d200 */
[----:B------:R-:W-:Y:S02]  /*1160*/  FSETP.NEU.FTZ.AND P1, PT, |R18|, +INF , PT ;  /* 0x7f8000001200780b */ /* 0x000fe40003f3d200 */
[----:B------:R-:W-:-:S11]  /*1170*/  FSETP.NEU.FTZ.AND P0, PT, |R21|, +INF , PT ;  /* 0x7f8000001500780b */ /* 0x000fd60003f1d200 */
[----:B------:R-:W-:Y:S05]  /*1180*/  @!P1 BRA !P2, `(.L_x_26) ;  /* 0x00000004002c9947 */ /* 0x000fea0005000000 */
[----:B------:R-:W-:-:S04]  /*1190*/  LOP3.LUT P2, RZ, R21, 0x7fffffff, RZ, 0xc0, !PT ;  /* 0x7fffffff15ff7812 */ /* 0x000fc8000784c0ff */
[----:B------:R-:W-:-:S13]  /*11a0*/  PLOP3.LUT P1, PT, P1, P2, PT, 0x2f, 0xf2 ;  /* 0x0000000000f2781c */ /* 0x000fda0000f24577 */
[----:B------:R-:W-:Y:S05]  /*11b0*/  @P1 BRA `(.L_x_27) ;  /* 0x0000000400181947 */ /* 0x000fea0003800000 */
[----:B------:R-:W-:-:S04]  /*11c0*/  LOP3.LUT P1, RZ, R18, 0x7fffffff, RZ, 0xc0, !PT ;  /* 0x7fffffff12ff7812 */ /* 0x000fc8000782c0ff */
[----:B------:R-:W-:-:S13]  /*11d0*/  PLOP3.LUT P0, PT, P0, P1, PT, 0x2f, 0xf2 ;  /* 0x0000000000f2781c */ /* 0x000fda0000702577 */
[----:B------:R-:W-:Y:S05]  /*11e0*/  @P0 BRA `(.L_x_28) ;  /* 0x0000000400000947 */ /* 0x000fea0003800000 */
[----:B------:R-:W-:Y:S02]  /*11f0*/  ISETP.GE.AND P0, PT, R17, RZ, PT ;  /* 0x000000ff1100720c */ /* 0x000fe40003f06270 */
[----:B------:R-:W-:-:S11]  /*1200*/  ISETP.GE.AND P1, PT, R6, RZ, PT ;  /* 0x000000ff0600720c */ /* 0x000fd60003f26270 */
[----:B------:R-:W-:Y:S01]  /*1210*/  @P0 MOV R15, RZ ;  /* 0x000000ff000f0202 */ /* 0x000fe20000000f00 */
[----:B------:R-:W-:Y:S01]  /*1220*/  @!P0 FFMA R21, R21, 1.84467440737095516160e+19, RZ ;  /* 0x5f80000015158823 */ /* 0x000fe200000000ff */
[----:B------:R-:W-:Y:S01]  /*1230*/  @!P0 MOV R15, 0xffffffc0 ;  /* 0xffffffc0000f8802 */ /* 0x000fe20000000f00 */
[----:B------:R-:W-:-:S03]  /*1240*/  @!P1 FFMA R18, R18, 1.84467440737095516160e+19, RZ ;  /* 0x5f80000012129823 */ /* 0x000fc600000000ff */
[----:B------:R-:W-:-:S07]  /*1250*/  @!P1 IADD3 R15, PT, PT, R15, 0x40, RZ ;  /* 0x000000400f0f9810 */ /* 0x000fce0007ffe0ff */
.L_x_24:
[----:B------:R-:W-:Y:S01]  /*1260*/  LEA R17, R7, 0xc0800000, 0x17 ;  /* 0xc080000007117811 */ /* 0x000fe200078eb8ff */
[----:B------:R-:W-:Y:S01]  /*1270*/  BSSY.RECONVERGENT B2, `(.L_x_29) ;  /* 0x0000036000027945 */ /* 0x000fe20003800200 */
[----:B------:R-:W-:Y:S02]  /*1280*/  IADD3 R16, PT, PT, R16, -0x7f, RZ ;  /* 0xffffff8110107810 */ /* 0x000fe40007ffe0ff */
[----:B------:R-:W-:-:S03]  /*1290*/  IADD3 R26, PT, PT, -R17, R18, RZ ;  /* 0x00000012111a7210 */ /* 0x000fc60007ffe1ff */
[----:B------:R-:W-:Y:S01]  /*12a0*/  IMAD R6, R16, -0x800000, R21 ;  /* 0xff80000010067824 */ /* 0x000fe200078e0215 */
[----:B------:R-:W0:Y:S01]  /*12b0*/  MUFU.RCP R18, R26 ;  /* 0x0000001a00127308 */ /* 0x000e220000001000 */
[----:B------:R-:W-:Y:S01]  /*12c0*/  FADD.FTZ R19, -R26, -RZ ;  /* 0x800000ff1a137221 */ /* 0x000fe20000010100 */
[----:B------:R-:W-:-:S04]  /*12d0*/  IADD3 R16, PT, PT, R16, 0x7f, -R7 ;  /* 0x0000007f10107810 */ /* 0x000fc80007ffe807 */
[----:B------:R-:W-:Y:S01]  /*12e0*/  IADD3 R15, PT, PT, R16, R15, RZ ;  /* 0x0000000f100f7210 */ /* 0x000fe20007ffe0ff */
[----:B0-----:R-:W-:-:S04]  /*12f0*/  FFMA R17, R18, R19, 1 ;  /* 0x3f80000012117423 */ /* 0x001fc80000000013 */
[----:B------:R-:W-:-:S04]  /*1300*/  FFMA R17, R18, R17, R18 ;  /* 0x0000001112117223 */ /* 0x000fc80000000012 */
[----:B------:R-:W-:-:S04]  /*1310*/  FFMA R18, R6, R17, RZ ;  /* 0x0000001106127223 */ /* 0x000fc800000000ff */
[----:B------:R-:W-:-:S04]  /*1320*/  FFMA R20, R19, R18, R6 ;  /* 0x0000001213147223 */ /* 0x000fc80000000006 */
[----:B------:R-:W-:-:S04]  /*1330*/  FFMA R20, R17, R20, R18 ;  /* 0x0000001411147223 */ /* 0x000fc80000000012 */
[----:B------:R-:W-:-:S04]  /*1340*/  FFMA R19, R19, R20, R6 ;  /* 0x0000001413137223 */ /* 0x000fc80000000006 */
[----:B------:R-:W-:-:S05]  /*1350*/  FFMA R6, R17, R19, R20 ;  /* 0x0000001311067223 */ /* 0x000fca0000000014 */
[----:B------:R-:W-:-:S04]  /*1360*/  SHF.R.U32.HI R7, RZ, 0x17, R6 ;  /* 0x00000017ff077819 */ /* 0x000fc80000011606 */
[----:B------:R-:W-:-:S04]  /*1370*/  LOP3.LUT R16, R7, 0xff, RZ, 0xc0, !PT ;  /* 0x000000ff07107812 */ /* 0x000fc800078ec0ff */
[----:B------:R-:W-:-:S04]  /*1380*/  IADD3 R7, PT, PT, R16, R15, RZ ;  /* 0x0000000f10077210 */ /* 0x000fc80007ffe0ff */
[----:B------:R-:W-:-:S04]  /*1390*/  IADD3 R16, PT, PT, R7, -0x1, RZ ;  /* 0xffffffff07107810 */ /* 0x000fc80007ffe0ff */
[----:B------:R-:W-:-:S13]  /*13a0*/  ISETP.GE.U32.AND P0, PT, R16, 0xfe, PT ;  /* 0x000000fe1000780c */ /* 0x000fda0003f06070 */
[----:B------:R-:W-:Y:S05]  /*13b0*/  @!P0 BRA `(.L_x_30) ;  /* 0x0000000000808947 */ /* 0x000fea0003800000 */
[----:B------:R-:W-:-:S13]  /*13c0*/  ISETP.GT.AND P0, PT, R7, 0xfe, PT ;  /* 0x000000fe0700780c */ /* 0x000fda0003f04270 */
[----:B------:R-:W-:Y:S05]  /*13d0*/  @P0 BRA `(.L_x_31) ;  /* 0x00000000006c0947 */ /* 0x000fea0003800000 */
[----:B------:R-:W-:-:S13]  /*13e0*/  ISETP.GE.AND P0, PT, R7, 0x1, PT ;  /* 0x000000010700780c */ /* 0x000fda0003f06270 */
[----:B------:R-:W-:Y:S05]  /*13f0*/  @P0 BRA `(.L_x_32) ;  /* 0x0000000000740947 */ /* 0x000fea0003800000 */
[----:B------:R-:W-:Y:S02]  /*1400*/  ISETP.GE.AND P0, PT, R7, -0x18, PT ;  /* 0xffffffe80700780c */ /* 0x000fe40003f06270 */
[----:B------:R-:W-:-:S11]  /*1410*/  LOP3.LUT R6, R6, 0x80000000, RZ, 0xc0, !PT ;  /* 0x8000000006067812 */ /* 0x000fd600078ec0ff */
[----:B------:R-:W-:Y:S05]  /*1420*/  @!P0 BRA `(.L_x_32) ;  /* 0x0000000000688947 */ /* 0x000fea0003800000 */
[CCC-:B------:R-:W-:Y:S01]  /*1430*/  FFMA.RZ R15, R17.reuse, R19.reuse, R20.reuse ;  /* 0x00000013110f7223 */ /* 0x1c0fe2000000c014 */
[CCC-:B------:R-:W-:Y:S01]  /*1440*/  FFMA.RP R16, R17.reuse, R19.reuse, R20.reuse ;  /* 0x0000001311107223 */ /* 0x1c0fe20000008014 */
[----:B------:R-:W-:Y:S01]  /*1450*/  FFMA.RM R19, R17, R19, R20 ;  /* 0x0000001311137223 */ /* 0x000fe20000004014 */
[----:B------:R-:W-:Y:S02]  /*1460*/  IADD3 R17, PT, PT, R7, 0x20, RZ ;  /* 0x0000002007117810 */ /* 0x000fe40007ffe0ff */
[----:B------:R-:W-:Y:S02]  /*1470*/  LOP3.LUT R15, R15, 0x7fffff, RZ, 0xc0, !PT ;  /* 0x007fffff0f0f7812 */ /* 0x000fe400078ec0ff */
[----:B------:R-:W-:Y:S02]  /*1480*/  ISETP.NE.AND P2, PT, R7, RZ, PT ;  /* 0x000000ff0700720c */ /* 0x000fe40003f45270 */
[----:B------:R-:W-:Y:S02]  /*1490*/  LOP3.LUT R18, R15, 0x800000, RZ, 0xfc, !PT ;  /* 0x008000000f127812 */ /* 0x000fe400078efcff */
[----:B------:R-:W-:-:S02]  /*14a0*/  ISETP.NE.AND P1, PT, R7, RZ, PT ;  /* 0x000000ff0700720c */ /* 0x000fc40003f25270 */
[----:B------:R-:W-:Y:S02]  /*14b0*/  IADD3 R7, PT, PT, -R7, RZ, RZ ;  /* 0x000000ff07077210 */ /* 0x000fe40007ffe1ff */
[----:B------:R-:W-:Y:S02]  /*14c0*/  SHF.L.U32 R17, R18, R17, RZ ;  /* 0x0000001112117219 */ /* 0x000fe400000006ff */
[----:B------:R-:W-:Y:S02]  /*14d0*/  FSETP.NEU.FTZ.AND P0, PT, R16, R19, PT ;  /* 0x000000131000720b */ /* 0x000fe40003f1d000 */
[----:B------:R-:W-:Y:S02]  /*14e0*/  SEL R7, R7, RZ, P2 ;  /* 0x000000ff07077207 */ /* 0x000fe40001000000 */
[----:B------:R-:W-:Y:S02]  /*14f0*/  ISETP.NE.AND P1, PT, R17, RZ, P1 ;  /* 0x000000ff1100720c */ /* 0x000fe40000f25270 */
[----:B------:R-:W-:-:S02]  /*1500*/  SHF.R.U32.HI R18, RZ, R7, R18 ;  /* 0x00000007ff127219 */ /* 0x000fc40000011612 */
[----:B------:R-:W-:Y:S02]  /*1510*/  PLOP3.LUT P0, PT, P0, P1, PT, 0xf8, 0x8f ;  /* 0x00000000008f781c */ /* 0x000fe40000703f70 */
[----:B------:R-:W-:Y:S02]  /*1520*/  SHF.R.U32.HI R15, RZ, 0x1, R18 ;  /* 0x00000001ff0f7819 */ /* 0x000fe40000011612 */
[----:B------:R-:W-:-:S04]  /*1530*/  SEL R16, RZ, 0x1, !P0 ;  /* 0x00000001ff107807 */ /* 0x000fc80004000000 */
[----:B------:R-:W-:-:S04]  /*1540*/  LOP3.LUT R7, R16, 0x1, R15, 0xf8, !PT ;  /* 0x0000000110077812 */ /* 0x000fc800078ef80f */
[----:B------:R-:W-:-:S04]  /*1550*/  LOP3.LUT R18, R7, R18, RZ, 0xc0, !PT ;  /* 0x0000001207127212 */ /* 0x000fc800078ec0ff */
[----:B------:R-:W-:-:S04]  /*1560*/  IADD3 R15, PT, PT, R15, R18, RZ ;  /* 0x000000120f0f7210 */ /* 0x000fc80007ffe0ff */
[----:B------:R-:W-:Y:S01]  /*1570*/  LOP3.LUT R6, R15, R6, RZ, 0xfc, !PT ;  /* 0x000000060f067212 */ /* 0x000fe200078efcff */
[----:B------:R-:W-:Y:S06]  /*1580*/  BRA `(.L_x_32) ;  /* 0x0000000000107947 */ /* 0x000fec0003800000 */
.L_x_31:
[----:B------:R-:W-:-:S04]  /*1590*/  LOP3.LUT R6, R6, 0x80000000, RZ, 0xc0, !PT ;  /* 0x8000000006067812 */ /* 0x000fc800078ec0ff */
[----:B------:R-:W-:Y:S01]  /*15a0*/  LOP3.LUT R6, R6, 0x7f800000, RZ, 0xfc, !PT ;  /* 0x7f80000006067812 */ /* 0x000fe200078efcff */
[----:B------:R-:W-:Y:S06]  /*15b0*/  BRA `(.L_x_32) ;  /* 0x0000000000047947 */ /* 0x000fec0003800000 */
.L_x_30:
[----:B------:R-:W-:-:S07]  /*15c0*/  LEA R6, R15, R6, 0x17 ;  /* 0x000000060f067211 */ /* 0x000fce00078eb8ff */
.L_x_32:
[----:B------:R-:W-:Y:S05]  /*15d0*/  BSYNC.RECONVERGENT B2 ;  /* 0x0000000000027941 */ /* 0x000fea0003800200 */
.L_x_29:
[----:B------:R-:W-:Y:S05]  /*15e0*/  BRA `(.L_x_33) ;  /* 0x0000000000207947 */ /* 0x000fea0003800000 */
.L_x_28:
[----:B------:R-:W-:-:S04]  /*15f0*/  LOP3.LUT R18, R18, 0x80000000, R21, 0x48, !PT ;  /* 0x8000000012127812 */ /* 0x000fc800078e4815 */
[----:B------:R-:W-:Y:S01]  /*1600*/  LOP3.LUT R6, R18, 0x7f800000, RZ, 0xfc, !PT ;  /* 0x7f80000012067812 */ /* 0x000fe200078efcff */
[----:B------:R-:W-:Y:S06]  /*1610*/  BRA `(.L_x_33) ;  /* 0x0000000000147947 */ /* 0x000fec0003800000 */
.L_x_27:
[----:B------:R-:W-:Y:S01]  /*1620*/  LOP3.LUT R6, R18, 0x80000000, R21, 0x48, !PT ;  /* 0x8000000012067812 */ /* 0x000fe200078e4815 */
[----:B------:R-:W-:Y:S06]  /*1630*/  BRA `(.L_x_33) ;  /* 0x00000000000c7947 */ /* 0x000fec0003800000 */
.L_x_26:
[----:B------:R-:W0:Y:S01]  /*1640*/  MUFU.RSQ R6, -QNAN ;  /* 0xffc0000000067908 */ /* 0x000e220000001400 */
[----:B------:R-:W-:Y:S05]  /*1650*/  BRA `(.L_x_33) ;  /* 0x0000000000047947 */ /* 0x000fea0003800000 */
.L_x_25:
[----:B------:R-:W-:-:S07]  /*1660*/  FADD.FTZ R6, R21, R18 ;  /* 0x0000001215067221 */ /* 0x000fce0000010000 */
.L_x_33:
[----:B------:R-:W-:Y:S05]  /*1670*/  BSYNC.RECONVERGENT B1 ;  /* 0x0000000000017941 */ /* 0x000fea0003800200 */
.L_x_23:
[----:B------:R-:W-:-:S04]  /*1680*/  HFMA2 R15, -RZ, RZ, 0, 0 ;  /* 0x00000000ff0f7431 */ /* 0x000fc800000001ff */
[----:B0-----:R-:W-:Y:S05]  /*1690*/  RET.REL.NODEC R14 `(_Z12trace_on_gpuP11triangle_cujP6ray_cujP6float4) ;  /* 0xffffffe80e587950 */ /* 0x001fea0003c3ffff */
.L_x_34:
[----:B------:R-:W-:-:S00]  /*16a0*/  BRA `(.L_x_34) ;  /* 0xfffffffc00fc7947 */ /* 0x000fc0000383ffff */
[----:B------:R-:W-:-:S00]  /*16b0*/  NOP ;  /* 0x0000000000007918 */ /* 0x000fc00000000000 */
        /* <DEDUP_REMOVED lines=12> */
.L_x_35:


//--------------------- .nv.shared.reserved.0     --------------------------
	.section	.nv.shared.reserved.0,"aw",@nobits
	.weak		__nv_reservedSMEM_offset_0_alias
	.size		__nv_reservedSMEM_offset_0_alias, 0, 64
	.other		__nv_reservedSMEM_offset_0_alias,@"STO_CUDA_RESERVED_SHARED STV_DEFAULT"
__nv_reservedSMEM_offset_0_alias:
	.zero		0
	.zero		64


//--------------------- .nv.constant0._Z12trace_on_gpuP11triangle_cujP6ray_cujP6float4 --------------------------
	.section	.nv.constant0._Z12trace_on_gpuP11triangle_cujP6ray_cujP6float4,"a",@progbits
	.sectionflags	@""
	.align	4
.nv.constant0._Z12trace_on_gpuP11triangle_cujP6ray_cujP6float4:
	.zero		936


//--------------------- SYMBOLS --------------------------

	.type		.nv.reservedSmem.offset0,@object
	.size		.nv.reservedSmem.offset0,0x4
